//
// Generated by NVIDIA NVVM Compiler
//
// Compiler Build ID: CL-36424714
// Cuda compilation tools, release 13.0, V13.0.88
// Based on NVVM 20.0.0
//

.version 9.0
.target sm_100
.address_size 64

	// .globl	_Z8roundOffPfi

.visible .entry _Z8roundOffPfi(
	.param .u64 .ptr .align 1 _Z8roundOffPfi_param_0,
	.param .u32 _Z8roundOffPfi_param_1
)
{
	.reg .pred 	%p<2>;
	.reg .b32 	%r<6>;
	.reg .b32 	%f<3>;
	.reg .b64 	%rd<5>;
	.reg .b64 	%fd<4>;

	ld.param.u64 	%rd1, [_Z8roundOffPfi_param_0];
	ld.param.u32 	%r1, [_Z8roundOffPfi_param_1];
	cvta.to.global.u64 	%rd2, %rd1;
	mov.u32 	%r2, %tid.x;
	mov.u32 	%r3, %ctaid.x;
	mad.lo.s32 	%r4, %r1, %r2, %r3;
	mul.wide.s32 	%rd3, %r4, 4;
	add.s64 	%rd4, %rd2, %rd3;
	ld.global.f32 	%f1, [%rd4];
	setp.ltu.f32 	%p1, %f1, 0f00000000;
	selp.f64 	%fd1, 0dBFE0000000000000, 0d3FE0000000000000, %p1;
	cvt.f64.f32 	%fd2, %f1;
	add.f64 	%fd3, %fd1, %fd2;
	cvt.rzi.s32.f64 	%r5, %fd3;
	cvt.rn.f32.s32 	%f2, %r5;
	st.global.f32 	[%rd4], %f2;
	ret;

}


// ===== COMPILED SASS (sm_100) =====

	.target	sm_100

	.elftype	@"ET_EXEC"


//--------------------- .note.nv.tkinfo           --------------------------
	.section	.note.nv.tkinfo,"",@"SHT_NOTE"
	.sectionflags	@"SHF_NOTE_NV_TKINFO"
	.tkinfo
        /*0018*/ 	.word	0x00000002
        /*0030*/ 	.string	""
        /*0030*/ 	.string	"ptxas"
        /*0030*/ 	.string	"Cuda compilation tools, release 13.0, V13.0.88"
        /*0030*/ 	.string	"Build cuda_13.0.r13.0/compiler.36424714_0"
        /*0030*/ 	.string	"-arch sm_100 -m 64 "



//--------------------- .note.nv.cuinfo           --------------------------
	.section	.note.nv.cuinfo,"",@"SHT_NOTE"
	.sectionflags	@"SHF_NOTE_NV_CUINFO"
        /*0018*/ 	.short	0x0002
        /*001a*/ 	.short	0x0064
        /*001c*/ 	.short	0x0082
	.zero		2


//--------------------- .nv.info                  --------------------------
	.section	.nv.info,"",@"SHT_CUDA_INFO"
	.align	4


	//----- nvinfo : EIATTR_REGCOUNT
	.align		4
        /*0000*/ 	.byte	0x04, 0x2f
        /*0002*/ 	.short	(.L_1 - .L_0)
	.align		4
.L_0:
        /*0004*/ 	.word	index@(_Z8roundOffPfi)
        /*0008*/ 	.word	0x0000000a


	//----- nvinfo : EIATTR_FRAME_SIZE
	.align		4
.L_1:
        /*000c*/ 	.byte	0x04, 0x11
        /*000e*/ 	.short	(.L_3 - .L_2)
	.align		4
.L_2:
        /*0010*/ 	.word	index@(_Z8roundOffPfi)
        /*0014*/ 	.word	0x00000000


	//----- nvinfo : EIATTR_MIN_STACK_SIZE
	.align		4
.L_3:
        /*0018*/ 	.byte	0x04, 0x12
        /*001a*/ 	.short	(.L_5 - .L_4)
	.align		4
.L_4:
        /*001c*/ 	.word	index@(_Z8roundOffPfi)
        /*0020*/ 	.word	0x00000000
.L_5:


//--------------------- .nv.compat                --------------------------
	.section	.nv.compat,"",@"SHT_CUDA_COMPAT_INFO"
	.align	4
        /*0000*/ 	.byte	0x02, 0x09, 0x00, 0x00, 0x02, 0x02, 0x01, 0x00, 0x02, 0x05, 0x05, 0x00, 0x03, 0x07, 0x01, 0x01
        /*0010*/ 	.byte	0x02, 0x03, 0x00, 0x00, 0x02, 0x06, 0x01, 0x00, 0x04, 0x0b, 0x08, 0x00, 0x01, 0x00, 0x00, 0x00
        /*0020*/ 	.byte	0x00, 0x00, 0x00, 0x00


//--------------------- .nv.info._Z8roundOffPfi   --------------------------
	.section	.nv.info._Z8roundOffPfi,"",@"SHT_CUDA_INFO"
	.sectionflags	@""
	.align	4


	//----- nvinfo : EIATTR_CUDA_API_VERSION
	.align		4
        /*0000*/ 	.byte	0x04, 0x37
        /*0002*/ 	.short	(.L_7 - .L_6)
.L_6:
        /*0004*/ 	.word	0x00000082


	//----- nvinfo : EIATTR_KPARAM_INFO
	.align		4
.L_7:
        /*0008*/ 	.byte	0x04, 0x17
        /*000a*/ 	.short	(.L_9 - .L_8)
.L_8:
        /*000c*/ 	.word	0x00000000
        /*0010*/ 	.short	0x0001
        /*0012*/ 	.short	0x0008
        /*0014*/ 	.byte	0x00, 0xf0, 0x11, 0x00


	//----- nvinfo : EIATTR_KPARAM_INFO
	.align		4
.L_9:
        /*0018*/ 	.byte	0x04, 0x17
        /*001a*/ 	.short	(.L_11 - .L_10)
.L_10:
        /*001c*/ 	.word	0x00000000
        /*0020*/ 	.short	0x0000
        /*0022*/ 	.short	0x0000
        /*0024*/ 	.byte	0x00, 0xf5, 0x21, 0x00


	//----- nvinfo : EIATTR_SPARSE_MMA_MASK
	.align		4
.L_11:
        /*0028*/ 	.byte	0x03, 0x50
        /*002a*/ 	.short	0x0000


	//----- nvinfo : EIATTR_MAXREG_COUNT
	.align		4
        /*002c*/ 	.byte	0x03, 0x1b
        /*002e*/ 	.short	0x00ff


	//----- nvinfo : EIATTR_MERCURY_ISA_VERSION
	.align		4
        /*0030*/ 	.byte	0x03, 0x5f
        /*0032*/ 	.short	0x0101


	//----- nvinfo : EIATTR_VRC_CTA_INIT_COUNT
	.align		4
        /*0034*/ 	.byte	0x02, 0x4a
	.zero		1
	.zero		1


	//----- nvinfo : EIATTR_EXIT_INSTR_OFFSETS
	.align		4
        /*0038*/ 	.byte	0x04, 0x1c
        /*003a*/ 	.short	(.L_13 - .L_12)


	//   ....[0]....
.L_12:
        /*003c*/ 	.word	0x00000120


	//----- nvinfo : EIATTR_CBANK_PARAM_SIZE
	.align		4
.L_13:
        /*0040*/ 	.byte	0x03, 0x19
        /*0042*/ 	.short	0x000c


	//----- nvinfo : EIATTR_PARAM_CBANK
	.align		4
        /*0044*/ 	.byte	0x04, 0x0a
        /*0046*/ 	.short	(.L_15 - .L_14)
	.align		4
.L_14:
        /*0048*/ 	.word	index@(.nv.constant0._Z8roundOffPfi)
        /*004c*/ 	.short	0x0380
        /*004e*/ 	.short	0x000c


	//----- nvinfo : EIATTR_SW_WAR
	.align		4
.L_15:
        /*0050*/ 	.byte	0x04, 0x36
        /*0052*/ 	.short	(.L_17 - .L_16)
.L_16:
        /*0054*/ 	.word	0x00000008
.L_17:


//--------------------- .nv.callgraph             --------------------------
	.section	.nv.callgraph,"",@"SHT_CUDA_CALLGRAPH"
	.align	4
	.sectionentsize	8
	.align		4
        /*0000*/ 	.word	0x00000000
	.align		4
        /*0004*/ 	.word	0xffffffff
	.align		4
        /*0008*/ 	.word	0x00000000
	.align		4
        /*000c*/ 	.word	0xfffffffe
	.align		4
        /*0010*/ 	.word	0x00000000
	.align		4
        /*0014*/ 	.word	0xfffffffd
	.align		4
        /*0018*/ 	.word	0x00000000
	.align		4
        /*001c*/ 	.word	0xfffffffc


//--------------------- .text._Z8roundOffPfi      --------------------------
	.section	.text._Z8roundOffPfi,"ax",@progbits
	.align	128
        .global         _Z8roundOffPfi
        .type           _Z8roundOffPfi,@function
        .size           _Z8roundOffPfi,(.L_x_1 - _Z8roundOffPfi)
        .other          _Z8roundOffPfi,@"STO_CUDA_ENTRY STV_DEFAULT"
_Z8roundOffPfi:
.text._Z8roundOffPfi:
[----:B------:R-:W-:Y:S01]  /*0000*/  LDC R1, c[0x0][0x37c] ;  /* 0x0000df00ff017b82 */ /* 0x000fe20000000800 */
[----:B------:R-:W0:Y:S07]  /*0010*/  S2R R5, SR_TID.X ;  /* 0x0000000000057919 */ /* 0x000e2e0000002100 */
[----:B------:R-:W0:Y:S01]  /*0020*/  S2UR UR6, SR_CTAID.X ;  /* 0x00000000000679c3 */ /* 0x000e220000002500 */
[----:B------:R-:W1:Y:S07]  /*0030*/  LDCU.64 UR4, c[0x0][0x358] ;  /* 0x00006b00ff0477ac */ /* 0x000e6e0008000a00 */
[----:B------:R-:W0:Y:S08]  /*0040*/  LDC R0, c[0x0][0x388] ;  /* 0x0000e200ff007b82 */ /* 0x000e300000000800 */
[----:B------:R-:W2:Y:S01]  /*0050*/  LDC.64 R2, c[0x0][0x380] ;  /* 0x0000e000ff027b82 */ /* 0x000ea20000000a00 */
[----:B0-----:R-:W-:-:S04]  /*0060*/  IMAD R5, R5, R0, UR6 ;  /* 0x0000000605057e24 */ /* 0x001fc8000f8e0200 */
[----:B--2---:R-:W-:-:S05]  /*0070*/  IMAD.WIDE R2, R5, 0x4, R2 ;  /* 0x0000000405027825 */ /* 0x004fca00078e0202 */
[----:B-1----:R-:W2:Y:S01]  /*0080*/  LDG.E R0, desc[UR4][R2.64] ;  /* 0x0000000402007981 */ /* 0x002ea2000c1e1900 */
[----:B------:R-:W-:Y:S01]  /*0090*/  IMAD.MOV.U32 R6, RZ, RZ, 0x3fe00000 ;  /* 0x3fe00000ff067424 */ /* 0x000fe200078e00ff */
[----:B--2---:R-:W0:Y:S01]  /*00a0*/  F2F.F64.F32 R4, R0 ;  /* 0x0000000000047310 */ /* 0x004e220000201800 */
[----:B------:R-:W-:-:S04]  /*00b0*/  FSETP.GE.AND P0, PT, R0, RZ, PT ;  /* 0x000000ff0000720b */ /* 0x000fc80003f06000 */
[----:B------:R-:W-:Y:S01]  /*00c0*/  FSEL R7, -R6, 1.75, !P0 ;  /* 0x3fe0000006077808 */ /* 0x000fe20004000100 */
[----:B------:R-:W-:-:S06]  /*00d0*/  HFMA2 R6, -RZ, RZ, 0, 0 ;  /* 0x00000000ff067431 */ /* 0x000fcc00000001ff */
[----:B0-----:R-:W-:-:S10]  /*00e0*/  DADD R4, R4, R6 ;  /* 0x0000000004047229 */ /* 0x001fd40000000006 */
[----:B------:R-:W0:Y:S02]  /*00f0*/  F2I.F64.TRUNC R4, R4 ;  /* 0x0000000400047311 */ /* 0x000e24000030d100 */
[----:B0-----:R-:W-:-:S05]  /*0100*/  I2FP.F32.S32 R7, R4 ;  /* 0x0000000400077245 */ /* 0x001fca0000201400 */
[----:B------:R-:W-:Y:S01]  /*0110*/  STG.E desc[UR4][R2.64], R7 ;  /* 0x0000000702007986 */ /* 0x000fe2000c101904 */
[----:B------:R-:W-:Y:S05]  /*0120*/  EXIT ;  /* 0x000000000000794d */ /* 0x000fea0003800000 */
.L_x_0:
[----:B------:R-:W-:-:S00]  /*0130*/  BRA `(.L_x_0) ;  /* 0xfffffffc00fc7947 */ /* 0x000fc0000383ffff */
[----:B------:R-:W-:-:S00]  /*0140*/  NOP ;  /* 0x0000000000007918 */ /* 0x000fc00000000000 */
        /* <DEDUP_REMOVED lines=11> */
.L_x_1:


//--------------------- .nv.shared.reserved.0     --------------------------
	.section	.nv.shared.reserved.0,"aw",@nobits
	.weak		__nv_reservedSMEM_offset_0_alias
	.size		__nv_reservedSMEM_offset_0_alias, 0, 64
	.other		__nv_reservedSMEM_offset_0_alias,@"STO_CUDA_RESERVED_SHARED STV_DEFAULT"
__nv_reservedSMEM_offset_0_alias:
	.zero		0
	.zero		64


//--------------------- .nv.constant0._Z8roundOffPfi --------------------------
	.section	.nv.constant0._Z8roundOffPfi,"a",@progbits
	.sectionflags	@""
	.align	4
.nv.constant0._Z8roundOffPfi:
	.zero		908


//--------------------- SYMBOLS --------------------------

	.type		.nv.reservedSmem.offset0,@object
	.size		.nv.reservedSmem.offset0,0x4
